	.target	sm_90a

	.elftype	@"ET_EXEC"


//--------------------- .note.nv.tkinfo           --------------------------
	.section	.note.nv.tkinfo,"",@"SHT_NOTE"
	.sectionflags	@"SHF_NOTE_NV_TKINFO"
	.tkinfo
        /*0018*/ 	.word	0x00000002
        /*0030*/ 	.string	""
        /*0030*/ 	.string	"ptxas"
        /*0030*/ 	.string	"Cuda compilation tools, release 13.0, V13.0.88"
        /*0030*/ 	.string	"Build cuda_13.0.r13.0/compiler.36424714_0"
        /*0030*/ 	.string	"-v  -suppress-debug-info  -lineinfo  -arch sm_90a "



//--------------------- .note.nv.cuinfo           --------------------------
	.section	.note.nv.cuinfo,"",@"SHT_NOTE"
	.sectionflags	@"SHF_NOTE_NV_CUINFO"
        /*0018*/ 	.short	0x0002
        /*001a*/ 	.short	0x005a
        /*001c*/ 	.short	0x0082
	.zero		2


//--------------------- .nv.info                  --------------------------
	.section	.nv.info,"",@"SHT_CUDA_INFO"
	.align	4


	//----- nvinfo : EIATTR_REGCOUNT
	.align		4
        /*0000*/ 	.byte	0x04, 0x2f
        /*0002*/ 	.short	(.L_1 - .L_0)
	.align		4
.L_0:
        /*0004*/ 	.word	index@(matmul_kernel)
        /*0008*/ 	.word	0x00000030


	//----- nvinfo : EIATTR_FRAME_SIZE
	.align		4
.L_1:
        /*000c*/ 	.byte	0x04, 0x11
        /*000e*/ 	.short	(.L_3 - .L_2)
	.align		4
.L_2:
        /*0010*/ 	.word	index@(matmul_kernel)
        /*0014*/ 	.word	0x00000000


	//----- nvinfo : EIATTR_MIN_STACK_SIZE
	.align		4
.L_3:
        /*0018*/ 	.byte	0x04, 0x12
        /*001a*/ 	.short	(.L_5 - .L_4)
	.align		4
.L_4:
        /*001c*/ 	.word	index@(matmul_kernel)
        /*0020*/ 	.word	0x00000000
.L_5:


//--------------------- .nv.compat                --------------------------
	.section	.nv.compat,"",@"SHT_CUDA_COMPAT_INFO"
	.align	4
        /*0000*/ 	.byte	0x02, 0x09, 0x01, 0x00, 0x02, 0x02, 0x04, 0x00, 0x02, 0x05, 0x05, 0x00, 0x03, 0x07, 0x01, 0x01
        /*0010*/ 	.byte	0x02, 0x03, 0x00, 0x00, 0x02, 0x06, 0x01, 0x00, 0x04, 0x0b, 0x08, 0x00, 0x00, 0x00, 0x00, 0x00
        /*0020*/ 	.byte	0x00, 0x00, 0x00, 0x00


//--------------------- .nv.info.matmul_kernel    --------------------------
	.section	.nv.info.matmul_kernel,"",@"SHT_CUDA_INFO"
	.sectionflags	@""
	.align	4


	//----- nvinfo : EIATTR_CUDA_API_VERSION
	.align		4
        /*0000*/ 	.byte	0x04, 0x37
        /*0002*/ 	.short	(.L_7 - .L_6)
.L_6:
        /*0004*/ 	.word	0x00000082


	//----- nvinfo : EIATTR_KPARAM_INFO
	.align		4
.L_7:
        /*0008*/ 	.byte	0x04, 0x17
        /*000a*/ 	.short	(.L_9 - .L_8)
.L_8:
        /*000c*/ 	.word	0x00000000
        /*0010*/ 	.short	0x000d
        /*0012*/ 	.short	0x0048
        /*0014*/ 	.byte	0x00, 0xf4, 0x21, 0x00


	//----- nvinfo : EIATTR_KPARAM_INFO
	.align		4
.L_9:
        /*0018*/ 	.byte	0x04, 0x17
        /*001a*/ 	.short	(.L_11 - .L_10)
.L_10:
        /*001c*/ 	.word	0x00000000
        /*0020*/ 	.short	0x000c
        /*0022*/ 	.short	0x0040
        /*0024*/ 	.byte	0x00, 0xf4, 0x21, 0x00


	//----- nvinfo : EIATTR_KPARAM_INFO
	.align		4
.L_11:
        /*0028*/ 	.byte	0x04, 0x17
        /*002a*/ 	.short	(.L_13 - .L_12)
.L_12:
        /*002c*/ 	.word	0x00000000
        /*0030*/ 	.short	0x000b
        /*0032*/ 	.short	0x0038
        /*0034*/ 	.byte	0x00, 0xf0, 0x11, 0x00


	//----- nvinfo : EIATTR_KPARAM_INFO
	.align		4
.L_13:
        /*0038*/ 	.byte	0x04, 0x17
        /*003a*/ 	.short	(.L_15 - .L_14)
.L_14:
        /*003c*/ 	.word	0x00000000
        /*0040*/ 	.short	0x000a
        /*0042*/ 	.short	0x0034
        /*0044*/ 	.byte	0x00, 0xf0, 0x11, 0x00


	//----- nvinfo : EIATTR_KPARAM_INFO
	.align		4
.L_15:
        /*0048*/ 	.byte	0x04, 0x17
        /*004a*/ 	.short	(.L_17 - .L_16)
.L_16:
        /*004c*/ 	.word	0x00000000
        /*0050*/ 	.short	0x0009
        /*0052*/ 	.short	0x0030
        /*0054*/ 	.byte	0x00, 0xf0, 0x11, 0x00


	//----- nvinfo : EIATTR_KPARAM_INFO
	.align		4
.L_17:
        /*0058*/ 	.byte	0x04, 0x17
        /*005a*/ 	.short	(.L_19 - .L_18)
.L_18:
        /*005c*/ 	.word	0x00000000
        /*0060*/ 	.short	0x0008
        /*0062*/ 	.short	0x002c
        /*0064*/ 	.byte	0x00, 0xf0, 0x11, 0x00


	//----- nvinfo : EIATTR_KPARAM_INFO
	.align		4
.L_19:
        /*0068*/ 	.byte	0x04, 0x17
        /*006a*/ 	.short	(.L_21 - .L_20)
.L_20:
        /*006c*/ 	.word	0x00000000
        /*0070*/ 	.short	0x0007
        /*0072*/ 	.short	0x0028
        /*0074*/ 	.byte	0x00, 0xf0, 0x11, 0x00


	//----- nvinfo : EIATTR_KPARAM_INFO
	.align		4
.L_21:
        /*0078*/ 	.byte	0x04, 0x17
        /*007a*/ 	.short	(.L_23 - .L_22)
.L_22:
        /*007c*/ 	.word	0x00000000
        /*0080*/ 	.short	0x0006
        /*0082*/ 	.short	0x0024
        /*0084*/ 	.byte	0x00, 0xf0, 0x11, 0x00


	//----- nvinfo : EIATTR_KPARAM_INFO
	.align		4
.L_23:
        /*0088*/ 	.byte	0x04, 0x17
        /*008a*/ 	.short	(.L_25 - .L_24)
.L_24:
        /*008c*/ 	.word	0x00000000
        /*0090*/ 	.short	0x0005
        /*0092*/ 	.short	0x0020
        /*0094*/ 	.byte	0x00, 0xf0, 0x11, 0x00


	//----- nvinfo : EIATTR_KPARAM_INFO
	.align		4
.L_25:
        /*0098*/ 	.byte	0x04, 0x17
        /*009a*/ 	.short	(.L_27 - .L_26)
.L_26:
        /*009c*/ 	.word	0x00000000
        /*00a0*/ 	.short	0x0004
        /*00a2*/ 	.short	0x001c
        /*00a4*/ 	.byte	0x00, 0xf0, 0x11, 0x00


	//----- nvinfo : EIATTR_KPARAM_INFO
	.align		4
.L_27:
        /*00a8*/ 	.byte	0x04, 0x17
        /*00aa*/ 	.short	(.L_29 - .L_28)
.L_28:
        /*00ac*/ 	.word	0x00000000
        /*00b0*/ 	.short	0x0003
        /*00b2*/ 	.short	0x0018
        /*00b4*/ 	.byte	0x00, 0xf0, 0x11, 0x00


	//----- nvinfo : EIATTR_KPARAM_INFO
	.align		4
.L_29:
        /*00b8*/ 	.byte	0x04, 0x17
        /*00ba*/ 	.short	(.L_31 - .L_30)
.L_30:
        /*00bc*/ 	.word	0x00000000
        /*00c0*/ 	.short	0x0002
        /*00c2*/ 	.short	0x0010
        /*00c4*/ 	.byte	0x00, 0xf4, 0x21, 0x00


	//----- nvinfo : EIATTR_KPARAM_INFO
	.align		4
.L_31:
        /*00c8*/ 	.byte	0x04, 0x17
        /*00ca*/ 	.short	(.L_33 - .L_32)
.L_32:
        /*00cc*/ 	.word	0x00000000
        /*00d0*/ 	.short	0x0001
        /*00d2*/ 	.short	0x0008
        /*00d4*/ 	.byte	0x00, 0xf4, 0x21, 0x00


	//----- nvinfo : EIATTR_KPARAM_INFO
	.align		4
.L_33:
        /*00d8*/ 	.byte	0x04, 0x17
        /*00da*/ 	.short	(.L_35 - .L_34)
.L_34:
        /*00dc*/ 	.word	0x00000000
        /*00e0*/ 	.short	0x0000
        /*00e2*/ 	.short	0x0000
        /*00e4*/ 	.byte	0x00, 0xf4, 0x21, 0x00


	//----- nvinfo : EIATTR_SPARSE_MMA_MASK
	.align		4
.L_35:
        /*00e8*/ 	.byte	0x03, 0x50
        /*00ea*/ 	.short	0x0000


	//----- nvinfo : EIATTR_MAXREG_COUNT
	.align		4
        /*00ec*/ 	.byte	0x03, 0x1b
        /*00ee*/ 	.short	0x00ff


	//----- nvinfo : EIATTR_NUM_BARRIERS
	.align		4
        /*00f0*/ 	.byte	0x02, 0x4c
        /*00f2*/ 	.byte	0x01
	.zero		1


	//----- nvinfo : EIATTR_MERCURY_ISA_VERSION
	.align		4
        /*00f4*/ 	.byte	0x03, 0x5f
        /*00f6*/ 	.short	0x0101


	//----- nvinfo : EIATTR_COOP_GROUP_MASK_REGIDS
	.align		4
        /*00f8*/ 	.byte	0x04, 0x29
        /*00fa*/ 	.short	(.L_37 - .L_36)


	//   ....[0]....
.L_36:
        /*00fc*/ 	.word	0xffffffff


	//----- nvinfo : EIATTR_COOP_GROUP_INSTR_OFFSETS
	.align		4
.L_37:
        /*0100*/ 	.byte	0x04, 0x28
        /*0102*/ 	.short	(.L_39 - .L_38)


	//   ....[0]....
.L_38:
        /*0104*/ 	.word	0x00000f80


	//----- nvinfo : EIATTR_EXIT_INSTR_OFFSETS
	.align		4
.L_39:
        /*0108*/ 	.byte	0x04, 0x1c
        /*010a*/ 	.short	(.L_41 - .L_40)


	//   ....[0]....
.L_40:
        /*010c*/ 	.word	0x00001530


	//   ....[1]....
        /*0110*/ 	.word	0x00001580


	//----- nvinfo : EIATTR_REQNTID
	.align		4
.L_41:
        /*0114*/ 	.byte	0x04, 0x10
        /*0116*/ 	.short	(.L_43 - .L_42)
.L_42:
        /*0118*/ 	.word	0x00000100
        /*011c*/ 	.word	0x00000001
        /*0120*/ 	.word	0x00000001


	//----- nvinfo : EIATTR_CBANK_PARAM_SIZE
	.align		4
.L_43:
        /*0124*/ 	.byte	0x03, 0x19
        /*0126*/ 	.short	0x0050


	//----- nvinfo : EIATTR_PARAM_CBANK
	.align		4
        /*0128*/ 	.byte	0x04, 0x0a
        /*012a*/ 	.short	(.L_45 - .L_44)
	.align		4
.L_44:
        /*012c*/ 	.word	index@(.nv.constant0.matmul_kernel)
        /*0130*/ 	.short	0x0210
        /*0132*/ 	.short	0x0050


	//----- nvinfo : EIATTR_SW_WAR
	.align		4
.L_45:
        /*0134*/ 	.byte	0x04, 0x36
        /*0136*/ 	.short	(.L_47 - .L_46)
.L_46:
        /*0138*/ 	.word	0x00000008
.L_47:


//--------------------- .nv.callgraph             --------------------------
	.section	.nv.callgraph,"",@"SHT_CUDA_CALLGRAPH"
	.align	4
	.sectionentsize	8
	.align		4
        /*0000*/ 	.word	0x00000000
	.align		4
        /*0004*/ 	.word	0xffffffff
	.align		4
        /*0008*/ 	.word	0x00000000
	.align		4
        /*000c*/ 	.word	0xfffffffe
	.align		4
        /*0010*/ 	.word	0x00000000
	.align		4
        /*0014*/ 	.word	0xfffffffd
	.align		4
        /*0018*/ 	.word	0x00000000
	.align		4
        /*001c*/ 	.word	0xfffffffc


//--------------------- .text.matmul_kernel       --------------------------
	.section	.text.matmul_kernel,"ax",@progbits
	.align	128
        .global         matmul_kernel
        .type           matmul_kernel,@function
        .size           matmul_kernel,(.L_x_3 - matmul_kernel)
        .other          matmul_kernel,@"STO_CUDA_ENTRY STV_DEFAULT"
matmul_kernel:
.text.matmul_kernel:
[----:B------:R-:W-:Y:S08]  /*0000*/  LDC R1, c[0x0][0x28] ;  /* 0x00000a00ff017b82 */ /* 0x000ff00000000800 */
[----:B------:R-:W0:Y:S01]  /*0010*/  LDC.64 R12, c[0x0][0x228] ;  /* 0x00008a00ff0c7b82 */ /* 0x000e220000000a00 */
[----:B------:R-:W1:Y:S01]  /*0020*/  S2R R5, SR_CTAID.X ;  /* 0x0000000000057919 */ /* 0x000e620000002500 */
[----:B------:R-:W-:Y:S01]  /*0030*/  UMOV UR4, 0x400 ;  /* 0x0000040000047882 */ /* 0x000fe20000000000 */
[----:B------:R-:W-:-:S05]  /*0040*/  ULDC.64 UR16, c[0x0][0x208] ;  /* 0x0000820000107ab9 */ /* 0x000fca0000000a00 */
[----:B------:R-:W2:Y:S01]  /*0050*/  S2UR UR12, SR_CgaCtaId ;  /* 0x00000000000c79c3 */ /* 0x000ea20000008800 */
[----:B0-----:R-:W-:-:S05]  /*0060*/  VIADD R0, R13, 0xf ;  /* 0x0000000f0d007836 */ /* 0x001fca0000000000 */
[----:B------:R-:W-:Y:S01]  /*0070*/  SHF.R.S32.HI R3, RZ, 0x1f, R0 ;  /* 0x0000001fff037819 */ /* 0x000fe20000011400 */
[----:B--2---:R-:W-:-:S03]  /*0080*/  ULEA UR12, UR12, UR4, 0x18 ;  /* 0x000000040c0c7291 */ /* 0x004fc6000f8ec03f */
[----:B------:R-:W-:Y:S02]  /*0090*/  LEA.HI R3, R3, R0, RZ, 0x4 ;  /* 0x0000000003037211 */ /* 0x000fe400078f20ff */
[----:B-1----:R-:W-:Y:S02]  /*00a0*/  IABS R8, R5 ;  /* 0x0000000500087213 */ /* 0x002fe40000000000 */
[----:B------:R-:W-:-:S05]  /*00b0*/  SHF.R.S32.HI R3, RZ, 0x4, R3 ;  /* 0x00000004ff037819 */ /* 0x000fca0000011403 */
[----:B------:R-:W-:-:S05]  /*00c0*/  IMAD.SHL.U32 R4, R3, 0x8, RZ ;  /* 0x0000000803047824 */ /* 0x000fca00078e00ff */
[-C--:B------:R-:W-:Y:S02]  /*00d0*/  IABS R7, R4.reuse ;  /* 0x0000000400077213 */ /* 0x080fe40000000000 */
[----:B------:R-:W-:Y:S02]  /*00e0*/  IABS R10, R4 ;  /* 0x00000004000a7213 */ /* 0x000fe40000000000 */
[----:B------:R-:W0:Y:S08]  /*00f0*/  I2F.RP R0, R7 ;  /* 0x0000000700007306 */ /* 0x000e300000209400 */
[----:B0-----:R-:W0:Y:S02]  /*0100*/  MUFU.RCP R0, R0 ;  /* 0x0000000000007308 */ /* 0x001e240000001000 */
[----:B0-----:R-:W-:-:S02]  /*0110*/  VIADD R2, R0, 0xffffffe ;  /* 0x0ffffffe00027836 */ /* 0x001fc40000000000 */
[----:B------:R-:W-:-:S04]  /*0120*/  IMAD.MOV R0, RZ, RZ, -R10 ;  /* 0x000000ffff007224 */ /* 0x000fc800078e0a0a */
[----:B------:R0:W1:Y:S02]  /*0130*/  F2I.FTZ.U32.TRUNC.NTZ R3, R2 ;  /* 0x0000000200037305 */ /* 0x000064000021f000 */
[----:B0-----:R-:W-:Y:S02]  /*0140*/  IMAD.MOV.U32 R2, RZ, RZ, RZ ;  /* 0x000000ffff027224 */ /* 0x001fe400078e00ff */
[----:B-1----:R-:W-:-:S04]  /*0150*/  IMAD.MOV R6, RZ, RZ, -R3 ;  /* 0x000000ffff067224 */ /* 0x002fc800078e0a03 */
[----:B------:R-:W-:Y:S02]  /*0160*/  IMAD R9, R6, R7, RZ ;  /* 0x0000000706097224 */ /* 0x000fe400078e02ff */
[----:B------:R-:W-:Y:S02]  /*0170*/  IMAD.MOV.U32 R6, RZ, RZ, R8 ;  /* 0x000000ffff067224 */ /* 0x000fe400078e0008 */
[----:B------:R-:W-:-:S06]  /*0180*/  IMAD.HI.U32 R3, R3, R9, R2 ;  /* 0x0000000903037227 */ /* 0x000fcc00078e0002 */
[----:B------:R-:W-:-:S04]  /*0190*/  IMAD.HI.U32 R3, R3, R6, RZ ;  /* 0x0000000603037227 */ /* 0x000fc800078e00ff */
[----:B------:R-:W-:-:S05]  /*01a0*/  IMAD R0, R3, R0, R6 ;  /* 0x0000000003007224 */ /* 0x000fca00078e0206 */
[----:B------:R-:W-:-:S13]  /*01b0*/  ISETP.GT.U32.AND P1, PT, R7, R0, PT ;  /* 0x000000000700720c */ /* 0x000fda0003f24070 */
[----:B------:R-:W-:Y:S02]  /*01c0*/  @!P1 IMAD.IADD R0, R0, 0x1, -R7 ;  /* 0x0000000100009824 */ /* 0x000fe400078e0a07 */
[----:B------:R-:W-:Y:S01]  /*01d0*/  @!P1 VIADD R3, R3, 0x1 ;  /* 0x0000000103039836 */ /* 0x000fe20000000000 */
[----:B------:R-:W-:Y:S02]  /*01e0*/  ISETP.NE.AND P1, PT, R4, RZ, PT ;  /* 0x000000ff0400720c */ /* 0x000fe40003f25270 */
[----:B------:R-:W-:Y:S02]  /*01f0*/  ISETP.GE.U32.AND P0, PT, R0, R7, PT ;  /* 0x000000070000720c */ /* 0x000fe40003f06070 */
[----:B------:R-:W-:-:S04]  /*0200*/  LOP3.LUT R0, R5, R4, RZ, 0x3c, !PT ;  /* 0x0000000405007212 */ /* 0x000fc800078e3cff */
[----:B------:R-:W-:Y:S01]  /*0210*/  ISETP.GE.AND P2, PT, R0, RZ, PT ;  /* 0x000000ff0000720c */ /* 0x000fe20003f46270 */
[----:B------:R-:W-:-:S06]  /*0220*/  VIADD R0, R12, 0x3f ;  /* 0x0000003f0c007836 */ /* 0x000fcc0000000000 */
[----:B------:R-:W-:-:S04]  /*0230*/  @P0 VIADD R3, R3, 0x1 ;  /* 0x0000000103030836 */ /* 0x000fc80000000000 */
[----:B------:R-:W-:Y:S01]  /*0240*/  IMAD.MOV.U32 R2, RZ, RZ, R3 ;  /* 0x000000ffff027224 */ /* 0x000fe200078e0003 */
[----:B------:R-:W-:-:S03]  /*0250*/  SHF.R.S32.HI R3, RZ, 0x1f, R0 ;  /* 0x0000001fff037819 */ /* 0x000fc60000011400 */
[----:B------:R-:W-:Y:S01]  /*0260*/  @!P2 IMAD.MOV R2, RZ, RZ, -R2 ;  /* 0x000000ffff02a224 */ /* 0x000fe200078e0a02 */
[----:B------:R-:W-:Y:S02]  /*0270*/  @!P1 LOP3.LUT R2, RZ, R4, RZ, 0x33, !PT ;  /* 0x00000004ff029212 */ /* 0x000fe400078e33ff */
[----:B------:R-:W-:-:S03]  /*0280*/  LEA.HI R3, R3, R0, RZ, 0x6 ;  /* 0x0000000003037211 */ /* 0x000fc600078f30ff */
[----:B------:R-:W-:Y:S02]  /*0290*/  IMAD.SHL.U32 R8, R2, 0x8, RZ ;  /* 0x0000000802087824 */ /* 0x000fe400078e00ff */
[----:B------:R-:W-:-:S03]  /*02a0*/  IMAD.MOV R2, RZ, RZ, -R2 ;  /* 0x000000ffff027224 */ /* 0x000fc600078e0a02 */
[----:B------:R-:W-:Y:S01]  /*02b0*/  LEA.HI.SX32 R3, R3, -R8, 0x1a ;  /* 0x8000000803037211 */ /* 0x000fe200078fd2ff */
[----:B------:R-:W-:-:S03]  /*02c0*/  IMAD R4, R4, R2, R5 ;  /* 0x0000000204047224 */ /* 0x000fc600078e0205 */
[----:B------:R-:W-:Y:S02]  /*02d0*/  VIMNMX R11, R3, 0x8, PT ;  /* 0x00000008030b7848 */ /* 0x000fe40003fe0100 */
[----:B------:R-:W-:Y:S02]  /*02e0*/  IABS R9, R4 ;  /* 0x0000000400097213 */ /* 0x000fe40000000000 */
[----:B------:R-:W-:-:S04]  /*02f0*/  IABS R7, R11 ;  /* 0x0000000b00077213 */ /* 0x000fc80000000000 */
[----:B------:R-:W0:Y:S08]  /*0300*/  I2F.RP R0, R7 ;  /* 0x0000000700007306 */ /* 0x000e300000209400 */
[----:B0-----:R-:W0:Y:S02]  /*0310*/  MUFU.RCP R0, R0 ;  /* 0x0000000000007308 */ /* 0x001e240000001000 */
[----:B0-----:R-:W-:-:S06]  /*0320*/  VIADD R3, R0, 0xffffffe ;  /* 0x0ffffffe00037836 */ /* 0x001fcc0000000000 */
[----:B------:R-:W0:Y:S02]  /*0330*/  F2I.FTZ.U32.TRUNC.NTZ R3, R3 ;  /* 0x0000000300037305 */ /* 0x000e24000021f000 */
[----:B0-----:R-:W-:-:S04]  /*0340*/  IMAD.MOV R6, RZ, RZ, -R3 ;  /* 0x000000ffff067224 */ /* 0x001fc800078e0a03 */
[----:B------:R-:W-:Y:S01]  /*0350*/  IMAD.MOV.U32 R2, RZ, RZ, R6 ;  /* 0x000000ffff027224 */ /* 0x000fe200078e0006 */
[----:B------:R-:W-:-:S03]  /*0360*/  IABS R6, R11 ;  /* 0x0000000b00067213 */ /* 0x000fc60000000000 */
[----:B------:R-:W-:Y:S02]  /*0370*/  IMAD R5, R2, R7, RZ ;  /* 0x0000000702057224 */ /* 0x000fe400078e02ff */
[----:B------:R-:W-:Y:S02]  /*0380*/  IMAD.MOV.U32 R2, RZ, RZ, RZ ;  /* 0x000000ffff027224 */ /* 0x000fe400078e00ff */
[----:B------:R-:W-:Y:S02]  /*0390*/  IMAD.MOV R0, RZ, RZ, -R6 ;  /* 0x000000ffff007224 */ /* 0x000fe400078e0a06 */
        /* <DEDUP_REMOVED lines=8> */
[----:B------:R-:W-:Y:S01]  /*0420*/  LOP3.LUT R0, R4, R11, RZ, 0x3c, !PT ;  /* 0x0000000b04007212 */ /* 0x000fe200078e3cff */
[----:B------:R-:W0:Y:S03]  /*0430*/  LDC R7, c[0x0][0x230] ;  /* 0x00008c00ff077b82 */ /* 0x000e260000000800 */
[----:B------:R-:W-:-:S02]  /*0440*/  ISETP.GE.AND P2, PT, R0, RZ, PT ;  /* 0x000000ff0000720c */ /* 0x000fc40003f46270 */
[----:B------:R-:W1:Y:S05]  /*0450*/  S2R R0, SR_TID.X ;  /* 0x0000000000007919 */ /* 0x000e6a0000002100 */
[----:B------:R-:W-:-:S04]  /*0460*/  @P0 VIADD R2, R2, 0x1 ;  /* 0x0000000102020836 */ /* 0x000fc80000000000 */
[----:B------:R-:W-:-:S04]  /*0470*/  IMAD.MOV.U32 R6, RZ, RZ, R2 ;  /* 0x000000ffff067224 */ /* 0x000fc800078e0002 */
[----:B------:R-:W-:Y:S01]  /*0480*/  @!P2 IMAD.MOV R6, RZ, RZ, -R6 ;  /* 0x000000ffff06a224 */ /* 0x000fe200078e0a06 */
[----:B------:R-:W-:Y:S01]  /*0490*/  @!P1 LOP3.LUT R6, RZ, R11, RZ, 0x33, !PT ;  /* 0x0000000bff069212 */ /* 0x000fe200078e33ff */
[----:B0-----:R-:W-:-:S04]  /*04a0*/  VIADD R7, R7, 0x1f ;  /* 0x0000001f07077836 */ /* 0x001fc80000000000 */
[----:B------:R-:W-:Y:S02]  /*04b0*/  IMAD.MOV R2, RZ, RZ, -R6 ;  /* 0x000000ffff027224 */ /* 0x000fe400078e0a06 */
[----:B------:R-:W-:Y:S01]  /*04c0*/  IMAD.SHL.U32 R6, R6, 0x10, RZ ;  /* 0x0000001006067824 */ /* 0x000fe200078e00ff */
[----:B------:R-:W-:Y:S01]  /*04d0*/  ISETP.GT.AND P0, PT, R7, 0x1f, PT ;  /* 0x0000001f0700780c */ /* 0x000fe20003f04270 */
[----:B------:R-:W-:-:S04]  /*04e0*/  IMAD R2, R11, R2, R4 ;  /* 0x000000020b027224 */ /* 0x000fc800078e0204 */
[----:B------:R-:W-:Y:S01]  /*04f0*/  IMAD.IADD R2, R8, 0x1, R2 ;  /* 0x0000000108027824 */ /* 0x000fe200078e0202 */
[C---:B-1----:R-:W-:Y:S02]  /*0500*/  LOP3.LUT R3, R0.reuse, 0x3f, RZ, 0xc0, !PT ;  /* 0x0000003f00037812 */ /* 0x042fe400078ec0ff */
[--C-:B------:R-:W-:Y:S02]  /*0510*/  SHF.R.U32.HI R4, RZ, 0x6, R0.reuse ;  /* 0x00000006ff047819 */ /* 0x100fe40000011600 */
[----:B------:R-:W-:Y:S01]  /*0520*/  LOP3.LUT R15, R0, 0xe0, RZ, 0xc0, !PT ;  /* 0x000000e0000f7812 */ /* 0x000fe200078ec0ff */
[----:B------:R-:W-:Y:S01]  /*0530*/  IMAD R2, R2, 0x40, R3 ;  /* 0x0000004002027824 */ /* 0x000fe200078e0203 */
[----:B------:R-:W-:Y:S01]  /*0540*/  SGXT.U32 R3, R4, 0x2 ;  /* 0x000000020403781a */ /* 0x000fe20000000000 */
[----:B------:R-:W-:Y:S01]  /*0550*/  @!P0 IMAD.MOV.U32 R24, RZ, RZ, RZ ;  /* 0x000000ffff188224 */ /* 0x000fe200078e00ff */
[----:B------:R-:W-:Y:S01]  /*0560*/  @!P0 SHF.R.U32.HI R4, RZ, 0x5, R0 ;  /* 0x00000005ff048819 */ /* 0x000fe20000011600 */
[----:B------:R-:W-:Y:S01]  /*0570*/  @!P0 IMAD.MOV.U32 R26, RZ, RZ, RZ ;  /* 0x000000ffff1a8224 */ /* 0x000fe200078e00ff */
[----:B------:R-:W-:Y:S06]  /*0580*/  @!P0 BRA `(.L_x_0) ;  /* 0x0000000c001c8947 */ /* 0x000fec0003800000 */
[----:B------:R-:W-:Y:S01]  /*0590*/  IABS R5, R12 ;  /* 0x0000000c00057213 */ /* 0x000fe20000000000 */
[----:B------:R-:W-:Y:S01]  /*05a0*/  ULDC UR6, c[0x0][0x234] ;  /* 0x00008d0000067ab9 */ /* 0x000fe20000000800 */
[----:B------:R-:W-:Y:S01]  /*05b0*/  IABS R4, R13 ;  /* 0x0000000d00047213 */ /* 0x000fe20000000000 */
[----:B------:R-:W-:Y:S01]  /*05c0*/  ULDC.64 UR4, c[0x0][0x218] ;  /* 0x0000860000047ab9 */ /* 0x000fe20000000a00 */
[----:B------:R-:W0:Y:S01]  /*05d0*/  I2F.RP R16, R5 ;  /* 0x0000000500107306 */ /* 0x000e220000209400 */
[----:B------:R-:W-:Y:S02]  /*05e0*/  LEA.HI R18, R15, R6, RZ, 0x1b ;  /* 0x000000060f127211 */ /* 0x000fe400078fd8ff */
[----:B------:R-:W-:Y:S02]  /*05f0*/  CS2R R24, SRZ ;  /* 0x0000000000187805 */ /* 0x000fe4000001ff00 */
[----:B------:R-:W-:Y:S02]  /*0600*/  ISETP.GE.AND P6, PT, R2, RZ, PT ;  /* 0x000000ff0200720c */ /* 0x000fe40003fc6270 */
[----:B------:R-:W-:-:S02]  /*0610*/  CS2R R26, SRZ ;  /* 0x00000000001a7805 */ /* 0x000fc4000001ff00 */
[----:B------:R-:W-:Y:S01]  /*0620*/  IABS R17, R18 ;  /* 0x0000001200117213 */ /* 0x000fe20000000000 */
[----:B------:R-:W-:Y:S01]  /*0630*/  UMOV UR8, 0x80 ;  /* 0x0000008000087882 */ /* 0x000fe20000000000 */
[C---:B------:R-:W-:Y:S01]  /*0640*/  LOP3.LUT R33, R3.reuse, 0x8, RZ, 0xfc, !PT ;  /* 0x0000000803217812 */ /* 0x040fe200078efcff */
[----:B------:R-:W1:Y:S01]  /*0650*/  I2F.RP R14, R4 ;  /* 0x00000004000e7306 */ /* 0x000e620000209400 */
[----:B------:R-:W-:Y:S01]  /*0660*/  LOP3.LUT R35, R3, 0x4, RZ, 0xfc, !PT ;  /* 0x0000000403237812 */ /* 0x000fe200078efcff */
[----:B------:R-:W-:Y:S01]  /*0670*/  UMOV UR9, 0x40000040 ;  /* 0x4000004000097882 */ /* 0x000fe20000000000 */
[----:B------:R-:W-:Y:S01]  /*0680*/  UIADD3 UR14, UR12, 0x1000, URZ ;  /* 0x000010000c0e7890 */ /* 0x000fe2000fffe03f */
[----:B------:R-:W-:-:S04]  /*0690*/  ULDC UR13, c[0x0][0x230] ;  /* 0x00008c00000d7ab9 */ /* 0x000fc80000000800 */
[----:B0-----:R-:W0:Y:S08]  /*06a0*/  MUFU.RCP R16, R16 ;  /* 0x0000001000107308 */ /* 0x001e300000001000 */
[----:B-1----:R-:W1:Y:S01]  /*06b0*/  MUFU.RCP R14, R14 ;  /* 0x0000000e000e7308 */ /* 0x002e620000001000 */
[----:B0-----:R-:W-:-:S07]  /*06c0*/  VIADD R10, R16, 0xffffffe ;  /* 0x0ffffffe100a7836 */ /* 0x001fce0000000000 */
[----:B------:R0:W2:Y:S01]  /*06d0*/  F2I.FTZ.U32.TRUNC.NTZ R11, R10 ;  /* 0x0000000a000b7305 */ /* 0x0000a2000021f000 */
[----:B-1----:R-:W-:Y:S01]  /*06e0*/  VIADD R8, R14, 0xffffffe ;  /* 0x0ffffffe0e087836 */ /* 0x002fe20000000000 */
[----:B------:R-:W-:-:S06]  /*06f0*/  IABS R14, R2 ;  /* 0x00000002000e7213 */ /* 0x000fcc0000000000 */
[----:B------:R1:W3:Y:S01]  /*0700*/  F2I.FTZ.U32.TRUNC.NTZ R9, R8 ;  /* 0x0000000800097305 */ /* 0x0002e2000021f000 */
[----:B0-----:R-:W-:Y:S02]  /*0710*/  IMAD.MOV.U32 R10, RZ, RZ, RZ ;  /* 0x000000ffff0a7224 */ /* 0x001fe400078e00ff */
[----:B--2---:R-:W-:Y:S02]  /*0720*/  IMAD.MOV R20, RZ, RZ, -R11 ;  /* 0x000000ffff147224 */ /* 0x004fe400078e0a0b */
[----:B-1----:R-:W-:Y:S02]  /*0730*/  IMAD.MOV.U32 R8, RZ, RZ, RZ ;  /* 0x000000ffff087224 */ /* 0x002fe400078e00ff */
[----:B------:R-:W-:Y:S02]  /*0740*/  IMAD R15, R20, R5, RZ ;  /* 0x00000005140f7224 */ /* 0x000fe400078e02ff */
[----:B---3--:R-:W-:Y:S02]  /*0750*/  IMAD.MOV R16, RZ, RZ, -R9 ;  /* 0x000000ffff107224 */ /* 0x008fe400078e0a09 */
[----:B------:R-:W-:-:S04]  /*0760*/  IMAD.HI.U32 R11, R11, R15, R10 ;  /* 0x0000000f0b0b7227 */ /* 0x000fc800078e000a */
[----:B------:R-:W-:Y:S02]  /*0770*/  VIADD R10, R18, 0x8 ;  /* 0x00000008120a7836 */ /* 0x000fe40000000000 */
[----:B------:R-:W-:Y:S02]  /*0780*/  IMAD.MOV.U32 R15, RZ, RZ, R16 ;  /* 0x000000ffff0f7224 */ /* 0x000fe400078e0010 */
[----:B------:R-:W-:Y:S01]  /*0790*/  IMAD.HI.U32 R11, R11, R14, RZ ;  /* 0x0000000e0b0b7227 */ /* 0x000fe200078e00ff */
[----:B------:R-:W-:Y:S02]  /*07a0*/  IABS R16, R10 ;  /* 0x0000000a00107213 */ /* 0x000fe40000000000 */
[----:B------:R-:W-:Y:S01]  /*07b0*/  ISETP.GE.AND P4, PT, R10, RZ, PT ;  /* 0x000000ff0a00720c */ /* 0x000fe20003f86270 */
[----:B------:R-:W-:Y:S02]  /*07c0*/  IMAD R15, R15, R4, RZ ;  /* 0x000000040f0f7224 */ /* 0x000fe400078e02ff */
[----:B------:R-:W-:-:S02]  /*07d0*/  IMAD.MOV R11, RZ, RZ, -R11 ;  /* 0x000000ffff0b7224 */ /* 0x000fc400078e0a0b */
[----:B------:R-:W-:-:S04]  /*07e0*/  IMAD.HI.U32 R8, R9, R15, R8 ;  /* 0x0000000f09087227 */ /* 0x000fc800078e0008 */
[----:B------:R-:W-:Y:S02]  /*07f0*/  IMAD.MOV.U32 R15, RZ, RZ, R16 ;  /* 0x000000ffff0f7224 */ /* 0x000fe400078e0010 */
[----:B------:R-:W-:Y:S02]  /*0800*/  IMAD R14, R5, R11, R14 ;  /* 0x0000000b050e7224 */ /* 0x000fe400078e020e */
[----:B------:R-:W-:-:S03]  /*0810*/  IMAD.HI.U32 R9, R8, R15, RZ ;  /* 0x0000000f08097227 */ /* 0x000fc600078e00ff */
[----:B------:R-:W-:Y:S01]  /*0820*/  ISETP.GT.U32.AND P0, PT, R5, R14, PT ;  /* 0x0000000e0500720c */ /* 0x000fe20003f04070 */
[----:B------:R-:W-:Y:S02]  /*0830*/  IMAD.MOV R9, RZ, RZ, -R9 ;  /* 0x000000ffff097224 */ /* 0x000fe400078e0a09 */
[----:B------:R-:W-:-:S04]  /*0840*/  IMAD.HI.U32 R8, R8, R17, RZ ;  /* 0x0000001108087227 */ /* 0x000fc800078e00ff */
[----:B------:R-:W-:Y:S02]  /*0850*/  IMAD R11, R4, R9, R15 ;  /* 0x00000009040b7224 */ /* 0x000fe400078e020f */
[----:B------:R-:W-:Y:S01]  /*0860*/  IMAD.MOV R8, RZ, RZ, -R8 ;  /* 0x000000ffff087224 */ /* 0x000fe200078e0a08 */
[----:B------:R-:W0:Y:S01]  /*0870*/  LDC R9, c[0x0][0x23c] ;  /* 0x00008f00ff097b82 */ /* 0x000e220000000800 */
[----:B------:R-:W-:Y:S01]  /*0880*/  IMAD.SHL.U32 R16, R0, 0x2, RZ ;  /* 0x0000000200107824 */ /* 0x000fe200078e00ff */
[C---:B------:R-:W-:Y:S01]  /*0890*/  ISETP.GT.U32.AND P2, PT, R4.reuse, R11, PT ;  /* 0x0000000b0400720c */ /* 0x040fe20003f44070 */
[----:B------:R-:W-:Y:S01]  /*08a0*/  IMAD R15, R4, R8, R17 ;  /* 0x00000008040f7224 */ /* 0x000fe200078e0211 */
[----:B------:R-:W-:Y:S01]  /*08b0*/  SHF.R.S32.HI R8, RZ, 0x1f, R7 ;  /* 0x0000001fff087819 */ /* 0x000fe20000011407 */
[----:B------:R-:W-:Y:S01]  /*08c0*/  @!P0 IMAD.IADD R14, R14, 0x1, -R5 ;  /* 0x000000010e0e8824 */ /* 0x000fe200078e0a05 */
[----:B------:R-:W-:Y:S02]  /*08d0*/  ISETP.GE.AND P0, PT, R18, RZ, PT ;  /* 0x000000ff1200720c */ /* 0x000fe40003f06270 */
[----:B------:R-:W-:-:S02]  /*08e0*/  ISETP.GT.U32.AND P3, PT, R4, R15, PT ;  /* 0x0000000f0400720c */ /* 0x000fc40003f64070 */
[----:B------:R-:W-:Y:S02]  /*08f0*/  ISETP.GT.U32.AND P1, PT, R5, R14, PT ;  /* 0x0000000e0500720c */ /* 0x000fe40003f24070 */
[----:B------:R-:W-:Y:S02]  /*0900*/  LEA.HI R7, R8, R7, RZ, 0x5 ;  /* 0x0000000708077211 */ /* 0x000fe400078f28ff */
[----:B------:R-:W-:Y:S01]  /*0910*/  LOP3.LUT R8, RZ, R13, RZ, 0x33, !PT ;  /* 0x0000000dff087212 */ /* 0x000fe200078e33ff */
[--C-:B------:R-:W-:Y:S01]  /*0920*/  @!P2 IMAD.IADD R11, R11, 0x1, -R4.reuse ;  /* 0x000000010b0ba824 */ /* 0x100fe200078e0a04 */
[----:B------:R-:W-:Y:S02]  /*0930*/  ISETP.NE.AND P2, PT, R12, RZ, PT ;  /* 0x000000ff0c00720c */ /* 0x000fe40003f45270 */
[----:B------:R-:W-:Y:S02]  /*0940*/  LOP3.LUT R17, R3, 0xc, RZ, 0xfc, !PT ;  /* 0x0000000c03117812 */ /* 0x000fe400078efcff */
[----:B------:R-:W-:Y:S01]  /*0950*/  SHF.R.S32.HI R7, RZ, 0x5, R7 ;  /* 0x00000005ff077819 */ /* 0x000fe20000011407 */
[----:B------:R-:W-:Y:S01]  /*0960*/  @!P3 IMAD.IADD R15, R15, 0x1, -R4 ;  /* 0x000000010f0fb824 */ /* 0x000fe200078e0a04 */
[----:B------:R-:W-:Y:S01]  /*0970*/  ISETP.GT.U32.AND P3, PT, R4, R11, PT ;  /* 0x0000000b0400720c */ /* 0x000fe20003f64070 */
[----:B------:R-:W-:Y:S01]  /*0980*/  @!P1 IMAD.IADD R14, R14, 0x1, -R5 ;  /* 0x000000010e0e9824 */ /* 0x000fe200078e0a05 */
[----:B------:R-:W-:-:S02]  /*0990*/  LOP3.LUT R5, R0, 0xc0, RZ, 0xc0, !PT ;  /* 0x000000c000057812 */ /* 0x000fc400078ec0ff */
[----:B------:R-:W-:Y:S01]  /*09a0*/  ISETP.GT.U32.AND P5, PT, R4, R15, PT ;  /* 0x0000000f0400720c */ /* 0x000fe20003fa4070 */
[----:B------:R-:W-:Y:S01]  /*09b0*/  @!P6 IMAD.MOV R14, RZ, RZ, -R14 ;  /* 0x000000ffff0ee224 */ /* 0x000fe200078e0a0e */
[----:B------:R-:W-:Y:S02]  /*09c0*/  SHF.R.U32.HI R5, RZ, 0x2, R5 ;  /* 0x00000002ff057819 */ /* 0x000fe40000011605 */
[----:B------:R-:W-:Y:S02]  /*09d0*/  @!P2 LOP3.LUT R14, RZ, R12, RZ, 0x33, !PT ;  /* 0x0000000cff0ea212 */ /* 0x000fe400078e33ff */
[----:B------:R-:W1:Y:S01]  /*09e0*/  LDC R12, c[0x0][0x238] ;  /* 0x00008e00ff0c7b82 */ /* 0x000e620000000800 */
[----:B------:R-:W-:Y:S02]  /*09f0*/  ISETP.NE.AND P1, PT, R13, RZ, PT ;  /* 0x000000ff0d00720c */ /* 0x000fe40003f25270 */
[----:B------:R-:W-:Y:S01]  /*0a00*/  @!P3 IMAD.IADD R11, R11, 0x1, -R4 ;  /* 0x000000010b0bb824 */ /* 0x000fe200078e0a04 */
[----:B------:R-:W-:Y:S01]  /*0a10*/  LOP3.LUT R5, R5, 0x1fe, R16, 0x78, !PT ;  /* 0x000001fe05057812 */ /* 0x000fe200078e7810 */
[----:B------:R-:W-:Y:S01]  /*0a20*/  IMAD R14, R14, UR6, RZ ;  /* 0x000000060e0e7c24 */ /* 0x000fe2000f8e02ff */
[----:B------:R-:W-:Y:S01]  /*0a30*/  ULDC.64 UR6, c[0x0][0x210] ;  /* 0x0000840000067ab9 */ /* 0x000fe20000000a00 */
[----:B------:R-:W-:Y:S01]  /*0a40*/  @!P5 IMAD.IADD R15, R15, 0x1, -R4 ;  /* 0x000000010f0fd824 */ /* 0x000fe200078e0a04 */
[----:B------:R-:W-:Y:S01]  /*0a50*/  LOP3.LUT R4, R0, 0x1f, RZ, 0xc0, !PT ;  /* 0x0000001f00047812 */ /* 0x000fe200078ec0ff */
[----:B------:R-:W-:Y:S01]  /*0a60*/  @!P4 IMAD.MOV R11, RZ, RZ, -R11 ;  /* 0x000000ffff0bc224 */ /* 0x000fe200078e0a0b */
[----:B------:R-:W-:Y:S01]  /*0a70*/  LEA R18, P2, R14, UR6, 0x1 ;  /* 0x000000060e127c11 */ /* 0x000fe2000f8408ff */
[----:B------:R-:W-:Y:S01]  /*0a80*/  @!P0 IMAD.MOV R15, RZ, RZ, -R15 ;  /* 0x000000ffff0f8224 */ /* 0x000fe200078e0a0f */
[----:B------:R-:W-:Y:S01]  /*0a90*/  LOP3.LUT R13, R3, 0x1c, RZ, 0xfc, !PT ;  /* 0x0000001c030d7812 */ /* 0x000fe200078efcff */
[----:B0-----:R-:W-:Y:S01]  /*0aa0*/  IMAD R4, R4, R9, RZ ;  /* 0x0000000904047224 */ /* 0x001fe200078e02ff */
[----:B------:R-:W-:Y:S01]  /*0ab0*/  LEA.HI.X.SX32 R19, R14, UR7, 0x1, P2 ;  /* 0x000000070e137c11 */ /* 0x000fe200090f0eff */
[----:B------:R-:W-:Y:S01]  /*0ac0*/  ULDC UR6, c[0x0][0x240] ;  /* 0x0000900000067ab9 */ /* 0x000fe20000000800 */
[----:B------:R-:W-:Y:S01]  /*0ad0*/  SEL R10, R8, R15, !P1 ;  /* 0x0000000f080a7207 */ /* 0x000fe20004800000 */
[----:B------:R-:W-:Y:S01]  /*0ae0*/  IMAD.SHL.U32 R9, R9, 0x20, RZ ;  /* 0x0000002009097824 */ /* 0x000fe200078e00ff */
[----:B------:R-:W-:Y:S01]  /*0af0*/  LEA R44, P0, R4, UR4, 0x1 ;  /* 0x00000004042c7c11 */ /* 0x000fe2000f8008ff */
[----:B------:R-:W-:Y:S01]  /*0b00*/  USHF.R.U32.HI UR4, URZ, 0x4, UR12 ;  /* 0x000000043f047899 */ /* 0x000fe2000801160c */
[C---:B------:R-:W-:Y:S01]  /*0b10*/  LOP3.LUT R14, R3.reuse, 0x18, RZ, 0xfc, !PT ;  /* 0x00000018030e7812 */ /* 0x040fe200078efcff */
[----:B------:R-:W-:Y:S01]  /*0b20*/  IMAD R10, R10, UR6, RZ ;  /* 0x000000060a0a7c24 */ /* 0x000fe2000f8e02ff */
[C---:B------:R-:W-:Y:S01]  /*0b30*/  LOP3.LUT R15, R3.reuse, 0x14, RZ, 0xfc, !PT ;  /* 0x00000014030f7812 */ /* 0x040fe200078efcff */
[----:B------:R-:W-:Y:S01]  /*0b40*/  USGXT.U32 UR4, UR4, 0xe ;  /* 0x0000000e0404789a */ /* 0x000fe20008000000 */
[----:B------:R-:W-:Y:S01]  /*0b50*/  LOP3.LUT R16, R3, 0x10, RZ, 0xfc, !PT ;  /* 0x0000001003107812 */ /* 0x000fe200078efcff */
[-C--:B-1----:R-:W-:Y:S01]  /*0b60*/  IMAD R13, R13, R12.reuse, RZ ;  /* 0x0000000c0d0d7224 */ /* 0x082fe200078e02ff */
[----:B------:R-:W-:Y:S01]  /*0b70*/  SEL R11, R8, R11, !P1 ;  /* 0x0000000b080b7207 */ /* 0x000fe20004800000 */
[-C--:B------:R-:W-:Y:S01]  /*0b80*/  IMAD R14, R14, R12.reuse, RZ ;  /* 0x0000000c0e0e7224 */ /* 0x080fe200078e02ff */
[----:B------:R-:W-:Y:S01]  /*0b90*/  LEA.HI.X.SX32 R40, R4, UR5, 0x1, P0 ;  /* 0x0000000504287c11 */ /* 0x000fe200080f0eff */
[-C--:B------:R-:W-:Y:S01]  /*0ba0*/  IMAD R15, R15, R12.reuse, RZ ;  /* 0x0000000c0f0f7224 */ /* 0x080fe200078e02ff */
[----:B------:R-:W-:Y:S01]  /*0bb0*/  SHF.R.U32.HI R4, RZ, 0x5, R0 ;  /* 0x00000005ff047819 */ /* 0x000fe20000011600 */
[-C--:B------:R-:W-:Y:S01]  /*0bc0*/  IMAD R16, R16, R12.reuse, RZ ;  /* 0x0000000c10107224 */ /* 0x080fe200078e02ff */
[----:B------:R-:W-:Y:S01]  /*0bd0*/  UMOV UR5, URZ ;  /* 0x0000003f00057c82 */ /* 0x000fe20008000000 */
[-C--:B------:R-:W-:Y:S01]  /*0be0*/  IMAD R17, R17, R12.reuse, RZ ;  /* 0x0000000c11117224 */ /* 0x080fe200078e02ff */
[----:B------:R-:W-:Y:S01]  /*0bf0*/  UIADD3.64 UR8, UR4, UR8, URZ ;  /* 0x0000000804087297 */ /* 0x000fe2000fffe03f */
[----:B------:R-:W-:-:S02]  /*0c00*/  IMAD R33, R33, R12, RZ ;  /* 0x0000000c21217224 */ /* 0x000fc400078e02ff */
[-C--:B------:R-:W-:Y:S02]  /*0c10*/  IMAD R35, R35, R12.reuse, RZ ;  /* 0x0000000c23237224 */ /* 0x080fe400078e02ff */
[----:B------:R-:W-:Y:S02]  /*0c20*/  IMAD.SHL.U32 R37, R12, 0x20, RZ ;  /* 0x000000200c257824 */ /* 0x000fe400078e00ff */
[----:B------:R-:W-:Y:S01]  /*0c30*/  IMAD R8, R3, R12, RZ ;  /* 0x0000000c03087224 */ /* 0x000fe200078e02ff */
[----:B------:R-:W-:Y:S01]  /*0c40*/  LOP3.LUT R12, R5, 0x40, RZ, 0x3c, !PT ;  /* 0x00000040050c7812 */ /* 0x000fe200078e3cff */
[----:B------:R-:W-:-:S07]  /*0c50*/  IMAD R11, R11, UR6, RZ ;  /* 0x000000060b0b7c24 */ /* 0x000fce000f8e02ff */
.L_x_1:
[C---:B------:R-:W-:Y:S01]  /*0c60*/  ISETP.GE.AND P5, PT, R3.reuse, UR13, PT ;  /* 0x0000000d03007c0c */ /* 0x040fe2000bfa6270 */
[--C-:B------:R-:W-:Y:S01]  /*0c70*/  IMAD.WIDE R30, R8, 0x2, R18.reuse ;  /* 0x00000002081e7825 */ /* 0x100fe200078e0212 */
[C---:B------:R-:W-:Y:S02]  /*0c80*/  LOP3.LUT R21, R3.reuse, 0x8, RZ, 0xfc, !PT ;  /* 0x0000000803157812 */ /* 0x040fe400078efcff */
[----:B------:R-:W-:Y:S01]  /*0c90*/  LOP3.LUT R20, R3, 0x4, RZ, 0xfc, !PT ;  /* 0x0000000403147812 */ /* 0x000fe200078efcff */
[----:B------:R-:W-:Y:S01]  /*0ca0*/  IMAD.WIDE R42, R35, 0x2, R18 ;  /* 0x00000002232a7825 */ /* 0x000fe200078e0212 */
[----:B------:R-:W-:Y:S02]  /*0cb0*/  LOP3.LUT R22, R3, 0xc, RZ, 0xfc, !PT ;  /* 0x0000000c03167812 */ /* 0x000fe400078efcff */
[----:B------:R-:W-:Y:S02]  /*0cc0*/  ISETP.GE.AND P4, PT, R21, UR13, PT ;  /* 0x0000000d15007c0c */ /* 0x000fe4000bf86270 */
[----:B------:R-:W-:-:S02]  /*0cd0*/  PRMT R32, RZ, 0x7610, R32 ;  /* 0x00007610ff207816 */ /* 0x000fc40000000020 */
[----:B------:R-:W-:Y:S02]  /*0ce0*/  ISETP.GE.AND P6, PT, R20, UR13, PT ;  /* 0x0000000d14007c0c */ /* 0x000fe4000bfc6270 */
[----:B------:R-:W-:Y:S02]  /*0cf0*/  ISETP.GE.AND P3, PT, R22, UR13, PT ;  /* 0x0000000d16007c0c */ /* 0x000fe4000bf66270 */
[C---:B------:R-:W-:Y:S01]  /*0d00*/  LOP3.LUT R20, R3.reuse, 0x10, RZ, 0xfc, !PT ;  /* 0x0000001003147812 */ /* 0x040fe200078efcff */
[----:B------:R0:W2:Y:S01]  /*0d10*/  @!P5 LDG.E.U16 R32, desc[UR16][R30.64] ;  /* 0x000000101e20d981 */ /* 0x0000a2000c1e1500 */
[C---:B------:R-:W-:Y:S02]  /*0d20*/  LOP3.LUT R21, R3.reuse, 0x14, RZ, 0xfc, !PT ;  /* 0x0000001403157812 */ /* 0x040fe400078efcff */
[C---:B------:R-:W-:Y:S02]  /*0d30*/  LOP3.LUT R22, R3.reuse, 0x18, RZ, 0xfc, !PT ;  /* 0x0000001803167812 */ /* 0x040fe400078efcff */
[----:B------:R-:W-:-:S02]  /*0d40*/  LOP3.LUT R38, R3, 0x1c, RZ, 0xfc, !PT ;  /* 0x0000001c03267812 */ /* 0x000fc400078efcff */
[----:B------:R-:W-:Y:S02]  /*0d50*/  ISETP.GE.AND P2, PT, R20, UR13, PT ;  /* 0x0000000d14007c0c */ /* 0x000fe4000bf46270 */
[----:B------:R-:W-:Y:S01]  /*0d60*/  ISETP.GE.AND P0, PT, R21, UR13, PT ;  /* 0x0000000d15007c0c */ /* 0x000fe2000bf06270 */
[----:B------:R-:W-:Y:S01]  /*0d70*/  IMAD.WIDE R20, R33, 0x2, R18 ;  /* 0x0000000221147825 */ /* 0x000fe200078e0212 */
[----:B------:R-:W-:Y:S02]  /*0d80*/  PRMT R34, RZ, 0x7610, R34 ;  /* 0x00007610ff227816 */ /* 0x000fe40000000022 */
[----:B------:R-:W-:Y:S02]  /*0d90*/  ISETP.GE.AND P1, PT, R22, UR13, PT ;  /* 0x0000000d16007c0c */ /* 0x000fe4000bf26270 */
[----:B------:R-:W-:Y:S01]  /*0da0*/  ISETP.GE.AND P5, PT, R38, UR13, PT ;  /* 0x0000000d26007c0c */ /* 0x000fe2000bfa6270 */
[----:B------:R-:W-:Y:S01]  /*0db0*/  IMAD.WIDE R22, R17, 0x2, R18 ;  /* 0x0000000211167825 */ /* 0x000fe200078e0212 */
[----:B------:R-:W-:Y:S01]  /*0dc0*/  PRMT R41, RZ, 0x7610, R41 ;  /* 0x00007610ff297816 */ /* 0x000fe20000000029 */
[----:B------:R1:W3:Y:S01]  /*0dd0*/  @!P4 LDG.E.U16 R34, desc[UR16][R20.64] ;  /* 0x000000101422c981 */ /* 0x0002e2000c1e1500 */
[----:B------:R-:W-:Y:S01]  /*0de0*/  PRMT R39, RZ, 0x7610, R39 ;  /* 0x00007610ff277816 */ /* 0x000fe20000000027 */
[----:B------:R-:W-:Y:S01]  /*0df0*/  IMAD.WIDE R28, R16, 0x2, R18 ;  /* 0x00000002101c7825 */ /* 0x000fe200078e0212 */
[----:B------:R-:W-:-:S02]  /*0e00*/  PRMT R36, RZ, 0x7610, R36 ;  /* 0x00007610ff247816 */ /* 0x000fc40000000024 */
[----:B------:R4:W5:Y:S01]  /*0e10*/  @!P6 LDG.E.U16 R41, desc[UR16][R42.64] ;  /* 0x000000102a29e981 */ /* 0x000962000c1e1500 */
[----:B------:R-:W-:Y:S01]  /*0e20*/  PRMT R45, RZ, 0x7610, R45 ;  /* 0x00007610ff2d7816 */ /* 0x000fe2000000002d */
[----:B0-----:R-:W-:Y:S01]  /*0e30*/  IMAD.WIDE R30, R15, 0x2, R18 ;  /* 0x000000020f1e7825 */ /* 0x001fe200078e0212 */
[----:B------:R-:W-:Y:S01]  /*0e40*/  PRMT R38, RZ, 0x7610, R38 ;  /* 0x00007610ff267816 */ /* 0x000fe20000000026 */
[----:B------:R0:W5:Y:S02]  /*0e50*/  @!P3 LDG.E.U16 R39, desc[UR16][R22.64] ;  /* 0x000000101627b981 */ /* 0x000164000c1e1500 */
[--C-:B-1----:R-:W-:Y:S01]  /*0e60*/  IMAD.MOV.U32 R21, RZ, RZ, R40.reuse ;  /* 0x000000ffff157224 */ /* 0x102fe200078e0028 */
[----:B------:R-:W-:Y:S01]  /*0e70*/  PRMT R40, RZ, 0x7610, R40 ;  /* 0x00007610ff287816 */ /* 0x000fe20000000028 */
[----:B------:R-:W5:Y:S01]  /*0e80*/  @!P2 LDG.E.U16 R36, desc[UR16][R28.64] ;  /* 0x000000101c24a981 */ /* 0x000f62000c1e1500 */
[----:B----4-:R-:W-:-:S03]  /*0e90*/  IMAD.WIDE R42, R14, 0x2, R18 ;  /* 0x000000020e2a7825 */ /* 0x010fc600078e0212 */
[----:B------:R-:W4:Y:S01]  /*0ea0*/  @!P0 LDG.E.U16 R45, desc[UR16][R30.64] ;  /* 0x000000101e2d8981 */ /* 0x000f22000c1e1500 */
[----:B0-----:R-:W-:-:S03]  /*0eb0*/  IMAD.WIDE R22, R13, 0x2, R18 ;  /* 0x000000020d167825 */ /* 0x001fc600078e0212 */
[----:B------:R0:W4:Y:S04]  /*0ec0*/  @!P1 LDG.E.U16 R38, desc[UR16][R42.64] ;  /* 0x000000102a269981 */ /* 0x000128000c1e1500 */
[----:B------:R-:W4:Y:S01]  /*0ed0*/  @!P5 LDG.E.U16 R40, desc[UR16][R22.64] ;  /* 0x000000101628d981 */ /* 0x000f22000c1e1500 */
[----:B------:R-:W-:Y:S01]  /*0ee0*/  BAR.SYNC.DEFER_BLOCKING 0x0 ;  /* 0x0000000000007b1d */ /* 0x000fe20000010000 */
[----:B------:R-:W-:-:S04]  /*0ef0*/  LOP3.LUT R20, R0, 0x1f, RZ, 0xc0, !PT ;  /* 0x0000001f00147812 */ /* 0x000fc800078ec0ff */
[----:B------:R-:W-:Y:S01]  /*0f00*/  ISETP.GE.AND P2, PT, R20, UR13, PT ;  /* 0x0000000d14007c0c */ /* 0x000fe2000bf46270 */
[--C-:B------:R-:W-:Y:S01]  /*0f10*/  IMAD.MOV.U32 R20, RZ, RZ, R44.reuse ;  /* 0x000000ffff147224 */ /* 0x100fe200078e002c */
[----:B------:R-:W-:Y:S02]  /*0f20*/  PRMT R44, RZ, 0x7610, R44 ;  /* 0x00007610ff2c7816 */ /* 0x000fe4000000002c */
[----:B0-----:R-:W-:Y:S01]  /*0f30*/  PRMT R42, RZ, 0x7610, R42 ;  /* 0x00007610ff2a7816 */ /* 0x001fe2000000002a */
[----:B------:R-:W-:-:S04]  /*0f40*/  IMAD.WIDE R28, R10, 0x2, R20 ;  /* 0x000000020a1c7825 */ /* 0x000fc800078e0214 */
[----:B------:R-:W-:-:S04]  /*0f50*/  IMAD.WIDE R30, R11, 0x2, R20 ;  /* 0x000000020b1e7825 */ /* 0x000fc800078e0214 */
[----:B------:R-:W4:Y:S04]  /*0f60*/  @!P2 LDG.E.U16 R44, desc[UR16][R28.64] ;  /* 0x000000101c2ca981 */ /* 0x000f28000c1e1500 */
[----:B------:R-:W4:Y:S04]  /*0f70*/  @!P2 LDG.E.U16 R42, desc[UR16][R30.64] ;  /* 0x000000101e2aa981 */ /* 0x000f28000c1e1500 */
[----:B------:R-:W0:Y:S02]  /*0f80*/  SHFL.IDX PT, R43, R4, RZ, 0x1f ;  /* 0x00001fff042b7589 */ /* 0x000e2400000e0000 */
[----:B0-----:R-:W-:-:S13]  /*0f90*/  R2UR UR6, R43 ;  /* 0x000000002b0672ca */ /* 0x001fda00000e0000 */
[----:B------:R-:W-:-:S04]  /*0fa0*/  USHF.L.U32 UR6, UR6, 0x3, URZ ;  /* 0x0000000306067899 */ /* 0x000fc8000800063f */
[----:B------:R-:W-:-:S04]  /*0fb0*/  ULOP3.LUT UR6, UR6, 0x20, URZ, 0xc0, !UPT ;  /* 0x0000002006067892 */ /* 0x000fc8000f8ec03f */
[----:B------:R-:W-:-:S04]  /*0fc0*/  ULEA.HI UR6, UR14, UR6, URZ, 0x1c ;  /* 0x000000060e067291 */ /* 0x000fc8000f8fe03f */
[----:B------:R-:W-:Y:S01]  /*0fd0*/  ULOP3.LUT UR6, UR6, 0x3fff, URZ, 0xc0, !UPT ;  /* 0x00003fff06067892 */ /* 0x000fe2000f8ec03f */
[----:B------:R-:W-:Y:S01]  /*0fe0*/  UMOV UR20, UR4 ;  /* 0x0000000400147c82 */ /* 0x000fe20008000000 */
[----:B------:R-:W-:Y:S01]  /*0ff0*/  UMOV UR21, 0x40000040 ;  /* 0x4000004000157882 */ /* 0x000fe20000000000 */
[----:B------:R-:W-:-:S04]  /*1000*/  UMOV UR23, 0x80000000 ;  /* 0x8000000000177882 */ /* 0x000fc80000000000 */
[----:B------:R-:W-:Y:S01]  /*1010*/  UMOV UR22, UR6 ;  /* 0x0000000600167c82 */ /* 0x000fe20008000000 */
[----:B------:R-:W-:Y:S01]  /*1020*/  UMOV UR10, 0xfffffffe ;  /* 0xfffffffe000a7882 */ /* 0x000fe20000000000 */
[----:B------:R-:W-:Y:S01]  /*1030*/  UMOV UR11, 0x7fffffff ;  /* 0x7fffffff000b7882 */ /* 0x000fe20000000000 */
[----:B------:R-:W-:Y:S02]  /*1040*/  UMOV UR7, URZ ;  /* 0x0000003f00077c82 */ /* 0x000fe40008000000 */
[----:B------:R-:W-:Y:S01]  /*1050*/  UIADD3.64 UR10, UR6, -UR10, URZ ;  /* 0x8000000a060a7297 */ /* 0x000fe2000fffe03f */
[----:B------:R-:W-:-:S05]  /*1060*/  VIADD R7, R7, 0xffffffff ;  /* 0xffffffff07077836 */ /* 0x000fca0000000000 */
[----:B------:R-:W-:Y:S01]  /*1070*/  ISETP.NE.U32.AND P0, PT, R7, RZ, PT ;  /* 0x000000ff0700720c */ /* 0x000fe20003f05070 */
[----:B------:R-:W-:Y:S01]  /*1080*/  UIADD3 UR13, UR13, -0x20, URZ ;  /* 0xffffffe00d0d7890 */ /* 0x000fe2000fffe03f */
[----:B--2---:R-:W-:Y:S04]  /*1090*/  STS.U16 [R5+UR12], R32 ;  /* 0x0000002005007988 */ /* 0x004fe8000800040c */
[----:B---3--:R-:W-:Y:S04]  /*10a0*/  STS.U16 [R5+UR12+0x400], R34 ;  /* 0x0004002205007988 */ /* 0x008fe8000800040c */
[----:B-----5:R-:W-:Y:S04]  /*10b0*/  STS.U16 [R5+UR12+0x800], R36 ;  /* 0x0008002405007988 */ /* 0x020fe8000800040c */
[----:B----4-:R-:W-:Y:S04]  /*10c0*/  STS.U16 [R5+UR12+0xc00], R38 ;  /* 0x000c002605007988 */ /* 0x010fe8000800040c */
[----:B------:R-:W-:Y:S04]  /*10d0*/  STS.U16 [R12+UR12+0x200], R41 ;  /* 0x000200290c007988 */ /* 0x000fe8000800040c */
[----:B------:R-:W-:Y:S04]  /*10e0*/  STS.U16 [R12+UR12+0x600], R39 ;  /* 0x000600270c007988 */ /* 0x000fe8000800040c */
[----:B------:R-:W-:Y:S04]  /*10f0*/  STS.U16 [R12+UR12+0xa00], R45 ;  /* 0x000a002d0c007988 */ /* 0x000fe8000800040c */
[----:B------:R-:W-:Y:S04]  /*1100*/  STS.U16 [R12+UR12+0xe00], R40 ;  /* 0x000e00280c007988 */ /* 0x000fe8000800040c */
[----:B------:R0:W-:Y:S04]  /*1110*/  STS.U16 [R5+UR12+0x1000], R44 ;  /* 0x0010002c05007988 */ /* 0x0001e8000800040c */
[----:B------:R1:W-:Y:S01]  /*1120*/  STS.U16 [R5+UR12+0x1200], R42 ;  /* 0x0012002a05007988 */ /* 0x0003e2000800040c */
[----:B------:R2:W-:Y:S06]  /*1130*/  MEMBAR.ALL.CTA ;  /* 0x0000000000007992 */ /* 0x0005ec0000008000 */
[----:B--2---:R-:W2:Y:S02]  /*1140*/  FENCE.VIEW.ASYNC.S ;  /* 0x00000000000073c6 */ /* 0x004ea40000000000 */
[----:B--2---:R-:W-:Y:S06]  /*1150*/  BAR.SYNC.DEFER_BLOCKING 0x0 ;  /* 0x0000000000007b1d */ /* 0x004fec0000010000 */
[----:B------:R-:W-:-:S06]  /*1160*/  WARPGROUP.ARRIVE ;  /* 0x00000000000079c5 */ /* 0x000fcc0000000000 */
[----:B------:R-:W-:Y:S01]  /*1170*/  HGMMA.64x8x16.F32 R24, gdesc[UR20].tnspA, R24 ;  /* 0x20000000141879f0 */ /* 0x000fe20008700818 */
[----:B0-----:R-:W-:-:S03]  /*1180*/  IMAD.WIDE R44, R9, 0x2, R20 ;  /* 0x00000002092c7825 */ /* 0x001fc600078e0214 */
[----:B------:R-:W-:Y:S01]  /*1190*/  HGMMA.64x8x16.F32 R24, gdesc[UR8].tnspA, R24, gsb0 ;  /* 0x20000000081879f0 */ /* 0x000fe20008000818 */
[----:B------:R-:W-:-:S04]  /*11a0*/  IMAD.WIDE R18, R37, 0x2, R18 ;  /* 0x0000000225127825 */ /* 0x000fc800078e0212 */
[----:B------:R-:W-:Y:S01]  /*11b0*/  IMAD.MOV.U32 R40, RZ, RZ, R45 ;  /* 0x000000ffff287224 */ /* 0x000fe200078e002d */
[----:B------:R-:W-:Y:S02]  /*11c0*/  WARPGROUP.DEPBAR.LE gsb0, 0x0 ;  /* 0x00008000000079c5 */ /* 0x000fe40000010000 */
[----:B-1----:R-:W-:Y:S05]  /*11d0*/  @P0 BRA `(.L_x_1) ;  /* 0xfffffff800a00947 */ /* 0x002fea000383ffff */
[----:B------:R-:W-:Y:S02]  /*11e0*/  F2FP.F16.F32.PACK_AB R24, R25, R24 ;  /* 0x000000181918723e */ /* 0x000fe400000000ff */
[----:B------:R-:W-:-:S07]  /*11f0*/  F2FP.F16.F32.PACK_AB R26, R27, R26 ;  /* 0x0000001a1b1a723e */ /* 0x000fce00000000ff */
.L_x_0:
[----:B------:R-:W0:Y:S01]  /*1200*/  S2R R9, SR_TID.X ;  /* 0x0000000000097919 */ /* 0x000e220000002100 */
[C---:B------:R-:W-:Y:S01]  /*1210*/  IMAD.SHL.U32 R5, R0.reuse, 0x40, RZ ;  /* 0x0000004000057824 */ /* 0x040fe200078e00ff */
[C---:B------:R-:W-:Y:S01]  /*1220*/  LOP3.LUT R8, R0.reuse, 0xe0, RZ, 0xc0, !PT ;  /* 0x000000e000087812 */ /* 0x040fe200078ec0ff */
[----:B------:R-:W-:Y:S01]  /*1230*/  ULDC.64 UR6, c[0x0][0x228] ;  /* 0x00008a0000067ab9 */ /* 0x000fe20000000a00 */
[----:B------:R-:W-:Y:S01]  /*1240*/  ULDC UR4, c[0x0][0x244] ;  /* 0x0000910000047ab9 */ /* 0x000fe20000000800 */
[----:B------:R-:W-:Y:S01]  /*1250*/  BAR.SYNC.DEFER_BLOCKING 0x0 ;  /* 0x0000000000007b1d */ /* 0x000fe20000010000 */
[----:B------:R-:W-:Y:S01]  /*1260*/  LOP3.LUT R7, R5, 0x600, RZ, 0xc0, !PT ;  /* 0x0000060005077812 */ /* 0x000fe200078ec0ff */
[----:B------:R-:W-:Y:S01]  /*1270*/  IMAD.SHL.U32 R5, R0, 0x20, RZ ;  /* 0x0000002000057824 */ /* 0x000fe200078e00ff */
[----:B------:R-:W-:Y:S01]  /*1280*/  ISETP.GE.AND P0, PT, R2, UR6, PT ;  /* 0x0000000602007c0c */ /* 0x000fe2000bf06270 */
[----:B------:R-:W-:Y:S02]  /*1290*/  IMAD.SHL.U32 R8, R8, 0x2, RZ ;  /* 0x0000000208087824 */ /* 0x000fe400078e00ff */
[----:B------:R-:W-:Y:S01]  /*12a0*/  IMAD R2, R2, UR4, RZ ;  /* 0x0000000402027c24 */ /* 0x000fe2000f8e02ff */
[----:B------:R-:W-:Y:S01]  /*12b0*/  ULDC.64 UR4, c[0x0][0x220] ;  /* 0x0000880000047ab9 */ /* 0x000fe20000000a00 */
[----:B------:R-:W-:Y:S01]  /*12c0*/  ULDC UR6, c[0x0][0x248] ;  /* 0x0000920000067ab9 */ /* 0x000fe20000000800 */
[----:B------:R-:W-:-:S02]  /*12d0*/  LOP3.LUT R5, R8, 0x460, R5, 0x78, !PT ;  /* 0x0000046008057812 */ /* 0x000fc400078e7805 */
[----:B0-----:R-:W-:-:S05]  /*12e0*/  LOP3.LUT R10, R9, 0x3f, RZ, 0xc0, !PT ;  /* 0x0000003f090a7812 */ /* 0x001fca00078ec0ff */
[----:B------:R-:W-:Y:S01]  /*12f0*/  IMAD R10, R10, 0x4, R7 ;  /* 0x000000040a0a7824 */ /* 0x000fe200078e0207 */
[----:B------:R-:W-:-:S04]  /*1300*/  SHF.R.U32.HI R7, RZ, 0x2, R0 ;  /* 0x00000002ff077819 */ /* 0x000fc80000011600 */
[----:B------:R-:W-:Y:S02]  /*1310*/  LOP3.LUT R9, R10, 0x20, R7, 0x78, !PT ;  /* 0x000000200a097812 */ /* 0x000fe400078e7807 */
[----:B------:R-:W-:Y:S02]  /*1320*/  LOP3.LUT R7, R5, 0x1c, R0, 0xf8, !PT ;  /* 0x0000001c05077812 */ /* 0x000fe400078ef800 */
[----:B------:R-:W-:Y:S02]  /*1330*/  LOP3.LUT R8, R9, 0x2, R4, 0xf8, !PT ;  /* 0x0000000209087812 */ /* 0x000fe400078ef804 */
[----:B------:R-:W-:Y:S01]  /*1340*/  LOP3.LUT R9, R7, 0x20, RZ, 0x3c, !PT ;  /* 0x0000002007097812 */ /* 0x000fe200078e3cff */
[----:B------:R0:W-:Y:S01]  /*1350*/  STS [R7+UR12], R24 ;  /* 0x0000001807007988 */ /* 0x0001e2000800080c */
[----:B------:R-:W-:Y:S02]  /*1360*/  LOP3.LUT R10, R8, 0x40, RZ, 0x3c, !PT ;  /* 0x00000040080a7812 */ /* 0x000fe400078e3cff */
[C-C-:B------:R-:W-:Y:S01]  /*1370*/  LOP3.LUT R0, R6.reuse, 0xc, R3.reuse, 0xfe, !PT ;  /* 0x0000000c06007812 */ /* 0x140fe200078efe03 */
[----:B------:R-:W-:Y:S01]  /*1380*/  STS [R9+UR12+0x200], R26 ;  /* 0x0002001a09007988 */ /* 0x000fe2000800080c */
[----:B------:R-:W-:-:S02]  /*1390*/  LOP3.LUT R4, R6, 0x8, R3, 0xfe, !PT ;  /* 0x0000000806047812 */ /* 0x000fc400078efe03 */
[C---:B------:R-:W-:Y:S01]  /*13a0*/  LOP3.LUT R5, R6.reuse, 0x4, R3, 0xfe, !PT ;  /* 0x0000000406057812 */ /* 0x040fe200078efe03 */
[----:B------:R-:W-:Y:S01]  /*13b0*/  BAR.SYNC.DEFER_BLOCKING 0x0 ;  /* 0x0000000000007b1d */ /* 0x000fe20000010000 */
[----:B------:R-:W-:Y:S01]  /*13c0*/  LOP3.LUT R3, R6, R3, RZ, 0xfc, !PT ;  /* 0x0000000306037212 */ /* 0x000fe200078efcff */
[----:B0-----:R-:W-:Y:S01]  /*13d0*/  IMAD R7, R4, UR6, RZ ;  /* 0x0000000604077c24 */ /* 0x001fe2000f8e02ff */
[C---:B------:R-:W-:Y:S01]  /*13e0*/  ISETP.LT.AND P1, PT, R5.reuse, UR7, !P0 ;  /* 0x0000000705007c0c */ /* 0x040fe2000c721270 */
[----:B------:R-:W-:Y:S01]  /*13f0*/  IMAD R5, R5, UR6, RZ ;  /* 0x0000000605057c24 */ /* 0x000fe2000f8e02ff */
[C---:B------:R-:W-:Y:S01]  /*1400*/  ISETP.LT.AND P2, PT, R3.reuse, UR7, !P0 ;  /* 0x0000000703007c0c */ /* 0x040fe2000c741270 */
[----:B------:R-:W-:Y:S01]  /*1410*/  IMAD R3, R3, UR6, RZ ;  /* 0x0000000603037c24 */ /* 0x000fe2000f8e02ff */
[----:B------:R-:W0:Y:S04]  /*1420*/  LDS.U16 R11, [R8+UR12] ;  /* 0x0000000c080b7984 */ /* 0x000e280008000400 */
[----:B------:R-:W1:Y:S04]  /*1430*/  LDS.U16 R15, [R10+UR12] ;  /* 0x0000000c0a0f7984 */ /* 0x000e680008000400 */
[----:B------:R2:W3:Y:S02]  /*1440*/  LDS.U16 R13, [R8+UR12+0x100] ;  /* 0x0001000c080d7984 */ /* 0x0004e40008000400 */
[----:B--2---:R-:W-:-:S04]  /*1450*/  LEA R8, P3, R2, UR4, 0x1 ;  /* 0x0000000402087c11 */ /* 0x004fc8000f8608ff */
[----:B------:R-:W-:Y:S02]  /*1460*/  LEA.HI.X.SX32 R12, R2, UR5, 0x1, P3 ;  /* 0x00000005020c7c11 */ /* 0x000fe400098f0eff */
[----:B------:R-:W-:Y:S02]  /*1470*/  ISETP.LT.AND P3, PT, R4, UR7, !P0 ;  /* 0x0000000704007c0c */ /* 0x000fe4000c761270 */
[C---:B------:R-:W-:Y:S01]  /*1480*/  ISETP.LT.AND P0, PT, R0.reuse, UR7, !P0 ;  /* 0x0000000700007c0c */ /* 0x040fe2000c701270 */
[----:B------:R-:W-:Y:S01]  /*1490*/  IMAD R0, R0, UR6, RZ ;  /* 0x0000000600007c24 */ /* 0x000fe2000f8e02ff */
[-C--:B------:R-:W-:Y:S02]  /*14a0*/  LEA R2, P5, R3, R8.reuse, 0x1 ;  /* 0x0000000803027211 */ /* 0x080fe400078a08ff */
[-C--:B------:R-:W-:Y:S02]  /*14b0*/  LEA R4, P6, R5, R8.reuse, 0x1 ;  /* 0x0000000805047211 */ /* 0x080fe400078c08ff */
[----:B------:R-:W-:-:S02]  /*14c0*/  LEA R6, P4, R7, R8, 0x1 ;  /* 0x0000000807067211 */ /* 0x000fc400078808ff */
[-C--:B------:R-:W-:Y:S02]  /*14d0*/  LEA.HI.X.SX32 R3, R3, R12.reuse, 0x1, P5 ;  /* 0x0000000c03037211 */ /* 0x080fe400028f0eff */
[-C--:B------:R-:W-:Y:S02]  /*14e0*/  LEA.HI.X.SX32 R5, R5, R12.reuse, 0x1, P6 ;  /* 0x0000000c05057211 */ /* 0x080fe400030f0eff */
[----:B------:R-:W-:Y:S01]  /*14f0*/  LEA.HI.X.SX32 R7, R7, R12, 0x1, P4 ;  /* 0x0000000c07077211 */ /* 0x000fe200020f0eff */
[----:B0-----:R0:W-:Y:S04]  /*1500*/  @P2 STG.E.U16 desc[UR16][R2.64], R11 ;  /* 0x0000000b02002986 */ /* 0x0011e8000c101510 */
[----:B-1----:R0:W-:Y:S04]  /*1510*/  @P1 STG.E.U16 desc[UR16][R4.64], R15 ;  /* 0x0000000f04001986 */ /* 0x0021e8000c101510 */
[----:B---3--:R0:W-:Y:S01]  /*1520*/  @P3 STG.E.U16 desc[UR16][R6.64], R13 ;  /* 0x0000000d06003986 */ /* 0x0081e2000c101510 */
[----:B------:R-:W-:Y:S05]  /*1530*/  @!P0 EXIT ;  /* 0x000000000000894d */ /* 0x000fea0003800000 */
[----:B0-----:R-:W0:Y:S01]  /*1540*/  LDS.U16 R5, [R10+UR12+0x100] ;  /* 0x0001000c0a057984 */ /* 0x001e220008000400 */
[----:B------:R-:W-:-:S04]  /*1550*/  LEA R2, P0, R0, R8, 0x1 ;  /* 0x0000000800027211 */ /* 0x000fc800078008ff */
[----:B------:R-:W-:-:S05]  /*1560*/  LEA.HI.X.SX32 R3, R0, R12, 0x1, P0 ;  /* 0x0000000c00037211 */ /* 0x000fca00000f0eff */
[----:B0-----:R-:W-:Y:S01]  /*1570*/  STG.E.U16 desc[UR16][R2.64], R5 ;  /* 0x0000000502007986 */ /* 0x001fe2000c101510 */
[----:B------:R-:W-:Y:S05]  /*1580*/  EXIT ;  /* 0x000000000000794d */ /* 0x000fea0003800000 */
.L_x_2:
[----:B------:R-:W-:-:S00]  /*1590*/  BRA `(.L_x_2) ;  /* 0xfffffffc00fc7947 */ /* 0x000fc0000383ffff */
[----:B------:R-:W-:-:S00]  /*15a0*/  NOP ;  /* 0x0000000000007918 */ /* 0x000fc00000000000 */
        /* <DEDUP_REMOVED lines=13> */
.L_x_3:


//--------------------- .nv.shared.matmul_kernel  --------------------------
	.section	.nv.shared.matmul_kernel,"aw",@nobits
	.sectionflags	@""
	.align	16
	.zero		1024


//--------------------- .nv.shared.reserved.0     --------------------------
	.section	.nv.shared.reserved.0,"aw",@nobits
	.weak		__nv_reservedSMEM_offset_0_alias
	.size		__nv_reservedSMEM_offset_0_alias, 0, 0
	.other		__nv_reservedSMEM_offset_0_alias,@"STO_CUDA_RESERVED_SHARED STV_DEFAULT"
__nv_reservedSMEM_offset_0_alias:
	.zero		0


//--------------------- .nv.constant0.matmul_kernel --------------------------
	.section	.nv.constant0.matmul_kernel,"a",@progbits
	.sectionflags	@""
	.align	4
.nv.constant0.matmul_kernel:
	.zero		608


//--------------------- SYMBOLS --------------------------

	.type		.nv.reservedSmem.offset0,@object
	.size		.nv.reservedSmem.offset0,0x4
